//
// Generated by NVIDIA NVVM Compiler
//
// Compiler Build ID: CL-36424714
// Cuda compilation tools, release 13.0, V13.0.88
// Based on NVVM 20.0.0
//

.version 9.0
.target sm_100
.address_size 64

	// .globl	_Z8init_gpuPdS_i

.visible .entry _Z8init_gpuPdS_i(
	.param .u64 .ptr .align 1 _Z8init_gpuPdS_i_param_0,
	.param .u64 .ptr .align 1 _Z8init_gpuPdS_i_param_1,
	.param .u32 _Z8init_gpuPdS_i_param_2
)
{
	.reg .b32 	%r<9>;
	.reg .b64 	%rd<23>;

	ld.param.u64 	%rd1, [_Z8init_gpuPdS_i_param_0];
	ld.param.u64 	%rd2, [_Z8init_gpuPdS_i_param_1];
	ld.param.u32 	%r1, [_Z8init_gpuPdS_i_param_2];
	cvta.to.global.u64 	%rd3, %rd2;
	cvta.to.global.u64 	%rd4, %rd1;
	shr.u32 	%r2, %r1, 31;
	add.s32 	%r3, %r1, %r2;
	shr.s32 	%r4, %r3, 1;
	add.s32 	%r5, %r4, -1;
	mul.lo.s32 	%r6, %r5, %r1;
	cvt.s64.s32 	%rd5, %r6;
	cvt.s64.s32 	%rd6, %r4;
	add.s64 	%rd7, %rd5, %rd6;
	shl.b64 	%rd8, %rd7, 3;
	add.s64 	%rd9, %rd4, %rd8;
	mov.b64 	%rd10, 4652007308841189376;
	st.global.u64 	[%rd9+-8], %rd10;
	mul.lo.s32 	%r7, %r4, %r1;
	cvt.s64.s32 	%rd11, %r7;
	add.s64 	%rd12, %rd11, %rd6;
	shl.b64 	%rd13, %rd12, 3;
	add.s64 	%rd14, %rd4, %rd13;
	st.global.u64 	[%rd14+-8], %rd10;
	add.s32 	%r8, %r6, %r4;
	mul.wide.s32 	%rd15, %r8, 8;
	add.s64 	%rd16, %rd4, %rd15;
	st.global.u64 	[%rd16], %rd10;
	mul.wide.s32 	%rd17, %r1, 8;
	add.s64 	%rd18, %rd16, %rd17;
	st.global.u64 	[%rd18], %rd10;
	add.s64 	%rd19, %rd3, %rd8;
	st.global.u64 	[%rd19+-8], %rd10;
	add.s64 	%rd20, %rd3, %rd13;
	st.global.u64 	[%rd20+-8], %rd10;
	add.s64 	%rd21, %rd3, %rd15;
	st.global.u64 	[%rd21], %rd10;
	add.s64 	%rd22, %rd21, %rd17;
	st.global.u64 	[%rd22], %rd10;
	ret;

}
	// .globl	_Z11compute_gpuPdS_i
.visible .entry _Z11compute_gpuPdS_i(
	.param .u64 .ptr .align 1 _Z11compute_gpuPdS_i_param_0,
	.param .u64 .ptr .align 1 _Z11compute_gpuPdS_i_param_1,
	.param .u32 _Z11compute_gpuPdS_i_param_2
)
{
	.reg .pred 	%p<9>;
	.reg .b32 	%r<12>;
	.reg .b64 	%rd<12>;
	.reg .b64 	%fd<19>;

	ld.param.u64 	%rd1, [_Z11compute_gpuPdS_i_param_0];
	ld.param.u64 	%rd2, [_Z11compute_gpuPdS_i_param_1];
	ld.param.u32 	%r5, [_Z11compute_gpuPdS_i_param_2];
	mov.u32 	%r1, %ctaid.x;
	mov.u32 	%r2, %tid.y;
	shr.u32 	%r6, %r5, 31;
	add.s32 	%r7, %r5, %r6;
	shr.s32 	%r3, %r7, 1;
	add.s32 	%r4, %r3, -2;
	setp.ne.s32 	%p1, %r1, %r4;
	@%p1 bra 	$L__BB1_2;
	add.s32 	%r8, %r2, 1;
	setp.eq.s32 	%p2, %r2, %r1;
	setp.eq.s32 	%p3, %r8, %r3;
	or.pred  	%p4, %p2, %p3;
	@%p4 bra 	$L__BB1_5;
$L__BB1_2:
	add.s32 	%r9, %r1, 1;
	setp.ne.s32 	%p5, %r9, %r3;
	@%p5 bra 	$L__BB1_4;
	setp.eq.s32 	%p6, %r2, %r4;
	setp.eq.s32 	%p7, %r2, %r1;
	or.pred  	%p8, %p7, %p6;
	@%p8 bra 	$L__BB1_5;
$L__BB1_4:
	mad.lo.s32 	%r10, %r5, %r1, %r2;
	cvta.to.global.u64 	%rd3, %rd1;
	mul.wide.s32 	%rd4, %r10, 8;
	add.s64 	%rd5, %rd3, %rd4;
	ld.global.f64 	%fd1, [%rd5];
	ld.global.f64 	%fd2, [%rd5+8];
	add.f64 	%fd3, %fd1, %fd2;
	ld.global.f64 	%fd4, [%rd5+16];
	add.f64 	%fd5, %fd3, %fd4;
	add.s32 	%r11, %r10, %r5;
	mul.wide.s32 	%rd6, %r5, 8;
	add.s64 	%rd7, %rd5, %rd6;
	ld.global.f64 	%fd6, [%rd7];
	add.f64 	%fd7, %fd5, %fd6;
	ld.global.f64 	%fd8, [%rd7+8];
	add.f64 	%fd9, %fd7, %fd8;
	ld.global.f64 	%fd10, [%rd7+16];
	add.f64 	%fd11, %fd9, %fd10;
	add.s64 	%rd8, %rd7, %rd6;
	ld.global.f64 	%fd12, [%rd8];
	add.f64 	%fd13, %fd11, %fd12;
	ld.global.f64 	%fd14, [%rd8+8];
	add.f64 	%fd15, %fd13, %fd14;
	ld.global.f64 	%fd16, [%rd8+16];
	add.f64 	%fd17, %fd15, %fd16;
	div.rn.f64 	%fd18, %fd17, 0d4022000000000000;
	cvta.to.global.u64 	%rd9, %rd2;
	mul.wide.s32 	%rd10, %r11, 8;
	add.s64 	%rd11, %rd9, %rd10;
	st.global.f64 	[%rd11+8], %fd18;
$L__BB1_5:
	ret;

}


// ===== COMPILED SASS (sm_100) =====

	.target	sm_100

	.elftype	@"ET_EXEC"


//--------------------- .note.nv.tkinfo           --------------------------
	.section	.note.nv.tkinfo,"",@"SHT_NOTE"
	.sectionflags	@"SHF_NOTE_NV_TKINFO"
	.tkinfo
        /*0018*/ 	.word	0x00000002
        /*0030*/ 	.string	""
        /*0030*/ 	.string	"ptxas"
        /*0030*/ 	.string	"Cuda compilation tools, release 13.0, V13.0.88"
        /*0030*/ 	.string	"Build cuda_13.0.r13.0/compiler.36424714_0"
        /*0030*/ 	.string	"-arch sm_100 -m 64 "



//--------------------- .note.nv.cuinfo           --------------------------
	.section	.note.nv.cuinfo,"",@"SHT_NOTE"
	.sectionflags	@"SHF_NOTE_NV_CUINFO"
        /*0018*/ 	.short	0x0002
        /*001a*/ 	.short	0x0064
        /*001c*/ 	.short	0x0082
	.zero		2


//--------------------- .nv.info                  --------------------------
	.section	.nv.info,"",@"SHT_CUDA_INFO"
	.align	4


	//----- nvinfo : EIATTR_REGCOUNT
	.align		4
        /*0000*/ 	.byte	0x04, 0x2f
        /*0002*/ 	.short	(.L_1 - .L_0)
	.align		4
.L_0:
        /*0004*/ 	.word	index@(_Z8init_gpuPdS_i)
        /*0008*/ 	.word	0x00000016


	//----- nvinfo : EIATTR_FRAME_SIZE
	.align		4
.L_1:
        /*000c*/ 	.byte	0x04, 0x11
        /*000e*/ 	.short	(.L_3 - .L_2)
	.align		4
.L_2:
        /*0010*/ 	.word	index@(_Z8init_gpuPdS_i)
        /*0014*/ 	.word	0x00000000


	//----- nvinfo : EIATTR_REGCOUNT
	.align		4
.L_3:
        /*0018*/ 	.byte	0x04, 0x2f
        /*001a*/ 	.short	(.L_5 - .L_4)
	.align		4
.L_4:
        /*001c*/ 	.word	index@(_Z11compute_gpuPdS_i)
        /*0020*/ 	.word	0x0000001e


	//----- nvinfo : EIATTR_FRAME_SIZE
	.align		4
.L_5:
        /*0024*/ 	.byte	0x04, 0x11
        /*0026*/ 	.short	(.L_7 - .L_6)
	.align		4
.L_6:
        /*0028*/ 	.word	index@($__internal_0_$__cuda_sm20_div_rn_f64_full)
        /*002c*/ 	.word	0x00000000


	//----- nvinfo : EIATTR_FRAME_SIZE
	.align		4
.L_7:
        /*0030*/ 	.byte	0x04, 0x11
        /*0032*/ 	.short	(.L_9 - .L_8)
	.align		4
.L_8:
        /*0034*/ 	.word	index@(_Z11compute_gpuPdS_i)
        /*0038*/ 	.word	0x00000000


	//----- nvinfo : EIATTR_MIN_STACK_SIZE
	.align		4
.L_9:
        /*003c*/ 	.byte	0x04, 0x12
        /*003e*/ 	.short	(.L_11 - .L_10)
	.align		4
.L_10:
        /*0040*/ 	.word	index@(_Z11compute_gpuPdS_i)
        /*0044*/ 	.word	0x00000000


	//----- nvinfo : EIATTR_MIN_STACK_SIZE
	.align		4
.L_11:
        /*0048*/ 	.byte	0x04, 0x12
        /*004a*/ 	.short	(.L_13 - .L_12)
	.align		4
.L_12:
        /*004c*/ 	.word	index@(_Z8init_gpuPdS_i)
        /*0050*/ 	.word	0x00000000
.L_13:


//--------------------- .nv.compat                --------------------------
	.section	.nv.compat,"",@"SHT_CUDA_COMPAT_INFO"
	.align	4
        /*0000*/ 	.byte	0x02, 0x09, 0x00, 0x00, 0x02, 0x02, 0x01, 0x00, 0x02, 0x05, 0x05, 0x00, 0x03, 0x07, 0x01, 0x01
        /*0010*/ 	.byte	0x02, 0x03, 0x00, 0x00, 0x02, 0x06, 0x01, 0x00, 0x04, 0x0b, 0x08, 0x00, 0x01, 0x00, 0x00, 0x00
        /*0020*/ 	.byte	0x00, 0x00, 0x00, 0x00


//--------------------- .nv.info._Z11compute_gpuPdS_i --------------------------
	.section	.nv.info._Z11compute_gpuPdS_i,"",@"SHT_CUDA_INFO"
	.sectionflags	@""
	.align	4


	//----- nvinfo : EIATTR_CUDA_API_VERSION
	.align		4
        /*0000*/ 	.byte	0x04, 0x37
        /*0002*/ 	.short	(.L_15 - .L_14)
.L_14:
        /*0004*/ 	.word	0x00000082


	//----- nvinfo : EIATTR_KPARAM_INFO
	.align		4
.L_15:
        /*0008*/ 	.byte	0x04, 0x17
        /*000a*/ 	.short	(.L_17 - .L_16)
.L_16:
        /*000c*/ 	.word	0x00000000
        /*0010*/ 	.short	0x0002
        /*0012*/ 	.short	0x0010
        /*0014*/ 	.byte	0x00, 0xf0, 0x11, 0x00


	//----- nvinfo : EIATTR_KPARAM_INFO
	.align		4
.L_17:
        /*0018*/ 	.byte	0x04, 0x17
        /*001a*/ 	.short	(.L_19 - .L_18)
.L_18:
        /*001c*/ 	.word	0x00000000
        /*0020*/ 	.short	0x0001
        /*0022*/ 	.short	0x0008
        /*0024*/ 	.byte	0x00, 0xf5, 0x21, 0x00


	//----- nvinfo : EIATTR_KPARAM_INFO
	.align		4
.L_19:
        /*0028*/ 	.byte	0x04, 0x17
        /*002a*/ 	.short	(.L_21 - .L_20)
.L_20:
        /*002c*/ 	.word	0x00000000
        /*0030*/ 	.short	0x0000
        /*0032*/ 	.short	0x0000
        /*0034*/ 	.byte	0x00, 0xf5, 0x21, 0x00


	//----- nvinfo : EIATTR_SPARSE_MMA_MASK
	.align		4
.L_21:
        /*0038*/ 	.byte	0x03, 0x50
        /*003a*/ 	.short	0x0000


	//----- nvinfo : EIATTR_MAXREG_COUNT
	.align		4
        /*003c*/ 	.byte	0x03, 0x1b
        /*003e*/ 	.short	0x00ff


	//----- nvinfo : EIATTR_MERCURY_ISA_VERSION
	.align		4
        /*0040*/ 	.byte	0x03, 0x5f
        /*0042*/ 	.short	0x0101


	//----- nvinfo : EIATTR_VRC_CTA_INIT_COUNT
	.align		4
        /*0044*/ 	.byte	0x02, 0x4a
	.zero		1
	.zero		1


	//----- nvinfo : EIATTR_EXIT_INSTR_OFFSETS
	.align		4
        /*0048*/ 	.byte	0x04, 0x1c
        /*004a*/ 	.short	(.L_23 - .L_22)


	//   ....[0]....
.L_22:
        /*004c*/ 	.word	0x000000c0


	//   ....[1]....
        /*0050*/ 	.word	0x00000130


	//   ....[2]....
        /*0054*/ 	.word	0x00000420


	//----- nvinfo : EIATTR_CRS_STACK_SIZE
	.align		4
.L_23:
        /*0058*/ 	.byte	0x04, 0x1e
        /*005a*/ 	.short	(.L_25 - .L_24)
.L_24:
        /*005c*/ 	.word	0x00000000


	//----- nvinfo : EIATTR_CBANK_PARAM_SIZE
	.align		4
.L_25:
        /*0060*/ 	.byte	0x03, 0x19
        /*0062*/ 	.short	0x0014


	//----- nvinfo : EIATTR_PARAM_CBANK
	.align		4
        /*0064*/ 	.byte	0x04, 0x0a
        /*0066*/ 	.short	(.L_27 - .L_26)
	.align		4
.L_26:
        /*0068*/ 	.word	index@(.nv.constant0._Z11compute_gpuPdS_i)
        /*006c*/ 	.short	0x0380
        /*006e*/ 	.short	0x0014


	//----- nvinfo : EIATTR_SW_WAR
	.align		4
.L_27:
        /*0070*/ 	.byte	0x04, 0x36
        /*0072*/ 	.short	(.L_29 - .L_28)
.L_28:
        /*0074*/ 	.word	0x00000008
.L_29:


//--------------------- .nv.info._Z8init_gpuPdS_i --------------------------
	.section	.nv.info._Z8init_gpuPdS_i,"",@"SHT_CUDA_INFO"
	.sectionflags	@""
	.align	4


	//----- nvinfo : EIATTR_CUDA_API_VERSION
	.align		4
        /*0000*/ 	.byte	0x04, 0x37
        /*0002*/ 	.short	(.L_31 - .L_30)
.L_30:
        /*0004*/ 	.word	0x00000082


	//----- nvinfo : EIATTR_KPARAM_INFO
	.align		4
.L_31:
        /*0008*/ 	.byte	0x04, 0x17
        /*000a*/ 	.short	(.L_33 - .L_32)
.L_32:
        /*000c*/ 	.word	0x00000000
        /*0010*/ 	.short	0x0002
        /*0012*/ 	.short	0x0010
        /*0014*/ 	.byte	0x00, 0xf0, 0x11, 0x00


	//----- nvinfo : EIATTR_KPARAM_INFO
	.align		4
.L_33:
        /*0018*/ 	.byte	0x04, 0x17
        /*001a*/ 	.short	(.L_35 - .L_34)
.L_34:
        /*001c*/ 	.word	0x00000000
        /*0020*/ 	.short	0x0001
        /*0022*/ 	.short	0x0008
        /*0024*/ 	.byte	0x00, 0xf5, 0x21, 0x00


	//----- nvinfo : EIATTR_KPARAM_INFO
	.align		4
.L_35:
        /*0028*/ 	.byte	0x04, 0x17
        /*002a*/ 	.short	(.L_37 - .L_36)
.L_36:
        /*002c*/ 	.word	0x00000000
        /*0030*/ 	.short	0x0000
        /*0032*/ 	.short	0x0000
        /*0034*/ 	.byte	0x00, 0xf5, 0x21, 0x00


	//----- nvinfo : EIATTR_SPARSE_MMA_MASK
	.align		4
.L_37:
        /*0038*/ 	.byte	0x03, 0x50
        /*003a*/ 	.short	0x0000


	//----- nvinfo : EIATTR_MAXREG_COUNT
	.align		4
        /*003c*/ 	.byte	0x03, 0x1b
        /*003e*/ 	.short	0x00ff


	//----- nvinfo : EIATTR_MERCURY_ISA_VERSION
	.align		4
        /*0040*/ 	.byte	0x03, 0x5f
        /*0042*/ 	.short	0x0101


	//----- nvinfo : EIATTR_VRC_CTA_INIT_COUNT
	.align		4
        /*0044*/ 	.byte	0x02, 0x4a
	.zero		1
	.zero		1


	//----- nvinfo : EIATTR_EXIT_INSTR_OFFSETS
	.align		4
        /*0048*/ 	.byte	0x04, 0x1c
        /*004a*/ 	.short	(.L_39 - .L_38)


	//   ....[0]....
.L_38:
        /*004c*/ 	.word	0x000002b0


	//----- nvinfo : EIATTR_CBANK_PARAM_SIZE
	.align		4
.L_39:
        /*0050*/ 	.byte	0x03, 0x19
        /*0052*/ 	.short	0x0014


	//----- nvinfo : EIATTR_PARAM_CBANK
	.align		4
        /*0054*/ 	.byte	0x04, 0x0a
        /*0056*/ 	.short	(.L_41 - .L_40)
	.align		4
.L_40:
        /*0058*/ 	.word	index@(.nv.constant0._Z8init_gpuPdS_i)
        /*005c*/ 	.short	0x0380
        /*005e*/ 	.short	0x0014


	//----- nvinfo : EIATTR_SW_WAR
	.align		4
.L_41:
        /*0060*/ 	.byte	0x04, 0x36
        /*0062*/ 	.short	(.L_43 - .L_42)
.L_42:
        /*0064*/ 	.word	0x00000008
.L_43:


//--------------------- .nv.callgraph             --------------------------
	.section	.nv.callgraph,"",@"SHT_CUDA_CALLGRAPH"
	.align	4
	.sectionentsize	8
	.align		4
        /*0000*/ 	.word	0x00000000
	.align		4
        /*0004*/ 	.word	0xffffffff
	.align		4
        /*0008*/ 	.word	0x00000000
	.align		4
        /*000c*/ 	.word	0xfffffffe
	.align		4
        /*0010*/ 	.word	0x00000000
	.align		4
        /*0014*/ 	.word	0xfffffffd
	.align		4
        /*0018*/ 	.word	0x00000000
	.align		4
        /*001c*/ 	.word	0xfffffffc


//--------------------- .text._Z11compute_gpuPdS_i --------------------------
	.section	.text._Z11compute_gpuPdS_i,"ax",@progbits
	.align	128
        .global         _Z11compute_gpuPdS_i
        .type           _Z11compute_gpuPdS_i,@function
        .size           _Z11compute_gpuPdS_i,(.L_x_10 - _Z11compute_gpuPdS_i)
        .other          _Z11compute_gpuPdS_i,@"STO_CUDA_ENTRY STV_DEFAULT"
_Z11compute_gpuPdS_i:
.text._Z11compute_gpuPdS_i:
[----:B------:R-:W-:Y:S08]  /*0000*/  LDC R1, c[0x0][0x37c] ;  /* 0x0000df00ff017b82 */ /* 0x000ff00000000800 */
[----:B------:R-:W0:Y:S01]  /*0010*/  LDC R0, c[0x0][0x390] ;  /* 0x0000e400ff007b82 */ /* 0x000e220000000800 */
[----:B------:R-:W1:Y:S07]  /*0020*/  S2R R4, SR_TID.Y ;  /* 0x0000000000047919 */ /* 0x000e6e0000002200 */
[----:B------:R-:W2:Y:S01]  /*0030*/  S2UR UR5, SR_CTAID.X ;  /* 0x00000000000579c3 */ /* 0x000ea20000002500 */
[----:B0-----:R-:W-:-:S04]  /*0040*/  LEA.HI R2, R0, R0, RZ, 0x1 ;  /* 0x0000000000027211 */ /* 0x001fc800078f08ff */
[----:B------:R-:W-:-:S05]  /*0050*/  SHF.R.S32.HI R2, RZ, 0x1, R2 ;  /* 0x00000001ff027819 */ /* 0x000fca0000011402 */
[----:B------:R-:W-:-:S05]  /*0060*/  VIADD R3, R2, 0xfffffffe ;  /* 0xfffffffe02037836 */ /* 0x000fca0000000000 */
[----:B--2---:R-:W-:-:S13]  /*0070*/  ISETP.NE.AND P0, PT, R3, UR5, PT ;  /* 0x0000000503007c0c */ /* 0x004fda000bf05270 */
[----:B-1----:R-:W-:Y:S05]  /*0080*/  @P0 BRA `(.L_x_0) ;  /* 0x0000000000100947 */ /* 0x002fea0003800000 */
[----:B------:R-:W-:-:S05]  /*0090*/  VIADD R5, R4, 0x1 ;  /* 0x0000000104057836 */ /* 0x000fca0000000000 */
[----:B------:R-:W-:-:S04]  /*00a0*/  ISETP.NE.AND P0, PT, R5, R2, PT ;  /* 0x000000020500720c */ /* 0x000fc80003f05270 */
[----:B------:R-:W-:-:S13]  /*00b0*/  ISETP.EQ.OR P0, PT, R4, UR5, !P0 ;  /* 0x0000000504007c0c */ /* 0x000fda000c702670 */
[----:B------:R-:W-:Y:S05]  /*00c0*/  @P0 EXIT ;  /* 0x000000000000094d */ /* 0x000fea0003800000 */
.L_x_0:
[----:B------:R-:W-:Y:S01]  /*00d0*/  UIADD3 UR4, UPT, UPT, UR5, 0x1, URZ ;  /* 0x0000000105047890 */ /* 0x000fe2000fffe0ff */
[----:B------:R-:W0:Y:S05]  /*00e0*/  LDCU.64 UR6, c[0x0][0x358] ;  /* 0x00006b00ff0677ac */ /* 0x000e2a0008000a00 */
[----:B------:R-:W-:-:S13]  /*00f0*/  ISETP.NE.AND P0, PT, R2, UR4, PT ;  /* 0x0000000402007c0c */ /* 0x000fda000bf05270 */
[----:B0-----:R-:W-:Y:S05]  /*0100*/  @P0 BRA `(.L_x_1) ;  /* 0x00000000000c0947 */ /* 0x001fea0003800000 */
[----:B------:R-:W-:-:S04]  /*0110*/  ISETP.NE.AND P0, PT, R4, R3, PT ;  /* 0x000000030400720c */ /* 0x000fc80003f05270 */
[----:B------:R-:W-:-:S13]  /*0120*/  ISETP.EQ.OR P0, PT, R4, UR5, !P0 ;  /* 0x0000000504007c0c */ /* 0x000fda000c702670 */
[----:B------:R-:W-:Y:S05]  /*0130*/  @P0 EXIT ;  /* 0x000000000000094d */ /* 0x000fea0003800000 */
.L_x_1:
[----:B------:R-:W0:Y:S01]  /*0140*/  LDC.64 R20, c[0x0][0x380] ;  /* 0x0000e000ff147b82 */ /* 0x000e220000000a00 */
[----:B------:R-:W-:-:S04]  /*0150*/  IMAD R5, R0, UR5, R4 ;  /* 0x0000000500057c24 */ /* 0x000fc8000f8e0204 */
[----:B0-----:R-:W-:-:S05]  /*0160*/  IMAD.WIDE R20, R5, 0x8, R20 ;  /* 0x0000000805147825 */ /* 0x001fca00078e0214 */
[----:B------:R-:W2:Y:S04]  /*0170*/  LDG.E.64 R18, desc[UR6][R20.64] ;  /* 0x0000000614127981 */ /* 0x000ea8000c1e1b00 */
[----:B------:R-:W2:Y:S01]  /*0180*/  LDG.E.64 R22, desc[UR6][R20.64+0x8] ;  /* 0x0000080614167981 */ /* 0x000ea2000c1e1b00 */
[----:B------:R-:W-:-:S03]  /*0190*/  IMAD.WIDE R24, R0, 0x8, R20 ;  /* 0x0000000800187825 */ /* 0x000fc600078e0214 */
[----:B------:R-:W3:Y:S04]  /*01a0*/  LDG.E.64 R14, desc[UR6][R20.64+0x10] ;  /* 0x00001006140e7981 */ /* 0x000ee8000c1e1b00 */
[----:B------:R-:W4:Y:S04]  /*01b0*/  LDG.E.64 R16, desc[UR6][R24.64] ;  /* 0x0000000618107981 */ /* 0x000f28000c1e1b00 */
[----:B------:R-:W5:Y:S01]  /*01c0*/  LDG.E.64 R12, desc[UR6][R24.64+0x8] ;  /* 0x00000806180c7981 */ /* 0x000f62000c1e1b00 */
[----:B------:R-:W-:-:S03]  /*01d0*/  IMAD.WIDE R26, R0, 0x8, R24 ;  /* 0x00000008001a7825 */ /* 0x000fc600078e0218 */
[----:B------:R-:W5:Y:S04]  /*01e0*/  LDG.E.64 R10, desc[UR6][R24.64+0x10] ;  /* 0x00001006180a7981 */ /* 0x000f68000c1e1b00 */
[----:B------:R-:W5:Y:S04]  /*01f0*/  LDG.E.64 R8, desc[UR6][R26.64] ;  /* 0x000000061a087981 */ /* 0x000f68000c1e1b00 */
[----:B------:R-:W5:Y:S04]  /*0200*/  LDG.E.64 R6, desc[UR6][R26.64+0x8] ;  /* 0x000008061a067981 */ /* 0x000f68000c1e1b00 */
[----:B------:R-:W5:Y:S01]  /*0210*/  LDG.E.64 R2, desc[UR6][R26.64+0x10] ;  /* 0x000010061a027981 */ /* 0x000f62000c1e1b00 */
[----:B------:R-:W-:Y:S01]  /*0220*/  BSSY.RECONVERGENT B0, `(.L_x_2) ;  /* 0x000001c000007945 */ /* 0x000fe20003800200 */
[----:B------:R-:W-:Y:S01]  /*0230*/  IMAD.IADD R0, R5, 0x1, R0 ;  /* 0x0000000105007824 */ /* 0x000fe200078e0200 */
[----:B--2---:R-:W-:Y:S01]  /*0240*/  DADD R22, R18, R22 ;  /* 0x0000000012167229 */ /* 0x004fe20000000016 */
[----:B------:R-:W0:Y:S01]  /*0250*/  MUFU.RCP64H R19, 9 ;  /* 0x4022000000137908 */ /* 0x000e220000001800 */
[----:B------:R-:W-:-:S06]  /*0260*/  IMAD.MOV.U32 R18, RZ, RZ, 0x1 ;  /* 0x00000001ff127424 */ /* 0x000fcc00078e00ff */
[----:B---3--:R-:W-:-:S08]  /*0270*/  DADD R14, R22, R14 ;  /* 0x00000000160e7229 */ /* 0x008fd0000000000e */
[----:B----4-:R-:W-:Y:S01]  /*0280*/  DADD R16, R14, R16 ;  /* 0x000000000e107229 */ /* 0x010fe20000000010 */
[----:B------:R-:W-:Y:S02]  /*0290*/  IMAD.MOV.U32 R14, RZ, RZ, 0x0 ;  /* 0x00000000ff0e7424 */ /* 0x000fe400078e00ff */
[----:B------:R-:W-:-:S05]  /*02a0*/  IMAD.MOV.U32 R15, RZ, RZ, 0x40220000 ;  /* 0x40220000ff0f7424 */ /* 0x000fca00078e00ff */
[----:B-----5:R-:W-:Y:S02]  /*02b0*/  DADD R12, R16, R12 ;  /* 0x00000000100c7229 */ /* 0x020fe4000000000c */
[----:B0-----:R-:W-:-:S06]  /*02c0*/  DFMA R20, R18, -R14, 1 ;  /* 0x3ff000001214742b */ /* 0x001fcc000000080e */
[----:B------:R-:W-:Y:S02]  /*02d0*/  DADD R10, R12, R10 ;  /* 0x000000000c0a7229 */ /* 0x000fe4000000000a */
[----:B------:R-:W-:-:S06]  /*02e0*/  DFMA R20, R20, R20, R20 ;  /* 0x000000141414722b */ /* 0x000fcc0000000014 */
[----:B------:R-:W-:Y:S02]  /*02f0*/  DADD R8, R10, R8 ;  /* 0x000000000a087229 */ /* 0x000fe40000000008 */
[----:B------:R-:W-:-:S06]  /*0300*/  DFMA R20, R18, R20, R18 ;  /* 0x000000141214722b */ /* 0x000fcc0000000012 */
[----:B------:R-:W-:Y:S02]  /*0310*/  DADD R6, R8, R6 ;  /* 0x0000000008067229 */ /* 0x000fe40000000006 */
[----:B------:R-:W-:-:S06]  /*0320*/  DFMA R14, R20, -R14, 1 ;  /* 0x3ff00000140e742b */ /* 0x000fcc000000080e */
[----:B------:R-:W-:Y:S02]  /*0330*/  DADD R8, R6, R2 ;  /* 0x0000000006087229 */ /* 0x000fe40000000002 */
[----:B------:R-:W-:-:S08]  /*0340*/  DFMA R14, R20, R14, R20 ;  /* 0x0000000e140e722b */ /* 0x000fd00000000014 */
[----:B------:R-:W-:Y:S01]  /*0350*/  DMUL R2, R8, R14 ;  /* 0x0000000e08027228 */ /* 0x000fe20000000000 */
[----:B------:R-:W-:-:S07]  /*0360*/  FSETP.GEU.AND P1, PT, |R9|, 6.5827683646048100446e-37, PT ;  /* 0x036000000900780b */ /* 0x000fce0003f2e200 */
[----:B------:R-:W-:-:S08]  /*0370*/  DFMA R6, R2, -9, R8 ;  /* 0xc02200000206782b */ /* 0x000fd00000000008 */
[----:B------:R-:W-:-:S10]  /*0380*/  DFMA R2, R14, R6, R2 ;  /* 0x000000060e02722b */ /* 0x000fd40000000002 */
[----:B------:R-:W-:-:S05]  /*0390*/  FFMA R4, RZ, 2.53125, R3 ;  /* 0x40220000ff047823 */ /* 0x000fca0000000003 */
[----:B------:R-:W-:-:S13]  /*03a0*/  FSETP.GT.AND P0, PT, |R4|, 1.469367938527859385e-39, PT ;  /* 0x001000000400780b */ /* 0x000fda0003f04200 */
[----:B------:R-:W-:Y:S05]  /*03b0*/  @P0 BRA P1, `(.L_x_3) ;  /* 0x0000000000080947 */ /* 0x000fea0000800000 */
[----:B------:R-:W-:-:S07]  /*03c0*/  MOV R6, 0x3e0 ;  /* 0x000003e000067802 */ /* 0x000fce0000000f00 */
[----:B------:R-:W-:Y:S05]  /*03d0*/  CALL.REL.NOINC `($__internal_0_$__cuda_sm20_div_rn_f64_full) ;  /* 0x0000000000147944 */ /* 0x000fea0003c00000 */
.L_x_3:
[----:B------:R-:W-:Y:S05]  /*03e0*/  BSYNC.RECONVERGENT B0 ;  /* 0x0000000000007941 */ /* 0x000fea0003800200 */
.L_x_2:
[----:B------:R-:W0:Y:S02]  /*03f0*/  LDC.64 R4, c[0x0][0x388] ;  /* 0x0000e200ff047b82 */ /* 0x000e240000000a00 */
[----:B0-----:R-:W-:-:S05]  /*0400*/  IMAD.WIDE R4, R0, 0x8, R4 ;  /* 0x0000000800047825 */ /* 0x001fca00078e0204 */
[----:B------:R-:W-:Y:S01]  /*0410*/  STG.E.64 desc[UR6][R4.64+0x8], R2 ;  /* 0x0000080204007986 */ /* 0x000fe2000c101b06 */
[----:B------:R-:W-:Y:S05]  /*0420*/  EXIT ;  /* 0x000000000000794d */ /* 0x000fea0003800000 */
        .weak           $__internal_0_$__cuda_sm20_div_rn_f64_full
        .type           $__internal_0_$__cuda_sm20_div_rn_f64_full,@function
        .size           $__internal_0_$__cuda_sm20_div_rn_f64_full,(.L_x_10 - $__internal_0_$__cuda_sm20_div_rn_f64_full)
$__internal_0_$__cuda_sm20_div_rn_f64_full:
[----:B------:R-:W-:Y:S01]  /*0430*/  IMAD.MOV.U32 R3, RZ, RZ, 0x3ff20000 ;  /* 0x3ff20000ff037424 */ /* 0x000fe200078e00ff */
[----:B------:R-:W-:Y:S01]  /*0440*/  BSSY.RECONVERGENT B1, `(.L_x_4) ;  /* 0x000004c000017945 */ /* 0x000fe20003800200 */
[----:B------:R-:W-:Y:S02]  /*0450*/  IMAD.MOV.U32 R2, RZ, RZ, 0x0 ;  /* 0x00000000ff027424 */ /* 0x000fe400078e00ff */
[----:B------:R-:W0:Y:S01]  /*0460*/  MUFU.RCP64H R11, R3 ;  /* 0x00000003000b7308 */ /* 0x000e220000001800 */
[----:B------:R-:W-:Y:S02]  /*0470*/  IMAD.MOV.U32 R10, RZ, RZ, 0x1 ;  /* 0x00000001ff0a7424 */ /* 0x000fe400078e00ff */
[----:B------:R-:W-:Y:S02]  /*0480*/  IMAD.MOV.U32 R5, RZ, RZ, R9 ;  /* 0x000000ffff057224 */ /* 0x000fe400078e0009 */
[----:B------:R-:W-:Y:S02]  /*0490*/  IMAD.MOV.U32 R4, RZ, RZ, R8 ;  /* 0x000000ffff047224 */ /* 0x000fe400078e0008 */
[----:B------:R-:W-:Y:S01]  /*04a0*/  IMAD.MOV.U32 R8, RZ, RZ, 0x1ca00000 ;  /* 0x1ca00000ff087424 */ /* 0x000fe200078e00ff */
[C---:B------:R-:W-:Y:S01]  /*04b0*/  FSETP.GEU.AND P1, PT, |R5|.reuse, 1.469367938527859385e-39, PT ;  /* 0x001000000500780b */ /* 0x040fe20003f2e200 */
[----:B------:R-:W-:Y:S01]  /*04c0*/  IMAD.MOV.U32 R19, RZ, RZ, 0x40200000 ;  /* 0x40200000ff137424 */ /* 0x000fe200078e00ff */
[----:B------:R-:W-:-:S03]  /*04d0*/  LOP3.LUT R7, R5, 0x7ff00000, RZ, 0xc0, !PT ;  /* 0x7ff0000005077812 */ /* 0x000fc600078ec0ff */
[----:B------:R-:W-:Y:S01]  /*04e0*/  VIADD R20, R19, 0xffffffff ;  /* 0xffffffff13147836 */ /* 0x000fe20000000000 */
[----:B------:R-:W-:Y:S01]  /*04f0*/  ISETP.GE.U32.AND P0, PT, R7, 0x40200000, PT ;  /* 0x402000000700780c */ /* 0x000fe20003f06070 */
[----:B------:R-:W-:Y:S01]  /*0500*/  IMAD.MOV.U32 R18, RZ, RZ, R7 ;  /* 0x000000ffff127224 */ /* 0x000fe200078e0007 */
[----:B0-----:R-:W-:-:S08]  /*0510*/  DFMA R12, R10, -R2, 1 ;  /* 0x3ff000000a0c742b */ /* 0x001fd00000000802 */
[----:B------:R-:W-:-:S08]  /*0520*/  DFMA R12, R12, R12, R12 ;  /* 0x0000000c0c0c722b */ /* 0x000fd0000000000c */
[----:B------:R-:W-:Y:S01]  /*0530*/  DFMA R14, R10, R12, R10 ;  /* 0x0000000c0a0e722b */ /* 0x000fe2000000000a */
[----:B------:R-:W-:Y:S01]  /*0540*/  SEL R13, R8, 0x63400000, !P0 ;  /* 0x63400000080d7807 */ /* 0x000fe20004000000 */
[----:B------:R-:W-:-:S03]  /*0550*/  IMAD.MOV.U32 R8, RZ, RZ, R4 ;  /* 0x000000ffff087224 */ /* 0x000fc600078e0004 */
[C-C-:B------:R-:W-:Y:S02]  /*0560*/  @!P1 LOP3.LUT R10, R13.reuse, 0x80000000, R5.reuse, 0xf8, !PT ;  /* 0x800000000d0a9812 */ /* 0x140fe400078ef805 */
[----:B------:R-:W-:Y:S01]  /*0570*/  LOP3.LUT R9, R13, 0x800fffff, R5, 0xf8, !PT ;  /* 0x800fffff0d097812 */ /* 0x000fe200078ef805 */
[----:B------:R-:W-:Y:S01]  /*0580*/  DFMA R16, R14, -R2, 1 ;  /* 0x3ff000000e10742b */ /* 0x000fe20000000802 */
[----:B------:R-:W-:Y:S01]  /*0590*/  @!P1 LOP3.LUT R11, R10, 0x100000, RZ, 0xfc, !PT ;  /* 0x001000000a0b9812 */ /* 0x000fe200078efcff */
[----:B------:R-:W-:-:S06]  /*05a0*/  @!P1 IMAD.MOV.U32 R10, RZ, RZ, RZ ;  /* 0x000000ffff0a9224 */ /* 0x000fcc00078e00ff */
[----:B------:R-:W-:Y:S02]  /*05b0*/  @!P1 DFMA R8, R8, 2, -R10 ;  /* 0x400000000808982b */ /* 0x000fe4000000080a */
[----:B------:R-:W-:-:S08]  /*05c0*/  DFMA R16, R14, R16, R14 ;  /* 0x000000100e10722b */ /* 0x000fd0000000000e */
[----:B------:R-:W-:Y:S01]  /*05d0*/  @!P1 LOP3.LUT R18, R9, 0x7ff00000, RZ, 0xc0, !PT ;  /* 0x7ff0000009129812 */ /* 0x000fe200078ec0ff */
[----:B------:R-:W-:-:S04]  /*05e0*/  DMUL R10, R16, R8 ;  /* 0x00000008100a7228 */ /* 0x000fc80000000000 */
[----:B------:R-:W-:-:S04]  /*05f0*/  VIADD R12, R18, 0xffffffff ;  /* 0xffffffff120c7836 */ /* 0x000fc80000000000 */
[----:B------:R-:W-:Y:S01]  /*0600*/  DFMA R14, R10, -R2, R8 ;  /* 0x800000020a0e722b */ /* 0x000fe20000000008 */
[----:B------:R-:W-:-:S04]  /*0610*/  ISETP.GT.U32.AND P0, PT, R12, 0x7feffffe, PT ;  /* 0x7feffffe0c00780c */ /* 0x000fc80003f04070 */
[----:B------:R-:W-:-:S03]  /*0620*/  ISETP.GT.U32.OR P0, PT, R20, 0x7feffffe, P0 ;  /* 0x7feffffe1400780c */ /* 0x000fc60000704470 */
[----:B------:R-:W-:-:S10]  /*0630*/  DFMA R10, R16, R14, R10 ;  /* 0x0000000e100a722b */ /* 0x000fd4000000000a */
[----:B------:R-:W-:Y:S05]  /*0640*/  @P0 BRA `(.L_x_5) ;  /* 0x0000000000680947 */ /* 0x000fea0003800000 */
[----:B------:R-:W-:-:S05]  /*0650*/  IMAD.MOV.U32 R4, RZ, RZ, 0x40200000 ;  /* 0x40200000ff047424 */ /* 0x000fca00078e00ff */
[----:B------:R-:W-:-:S04]  /*0660*/  VIADDMNMX R7, R7, -R4, 0xb9600000, !PT ;  /* 0xb960000007077446 */ /* 0x000fc80007800904 */
[----:B------:R-:W-:-:S05]  /*0670*/  VIMNMX R4, PT, PT, R7, 0x46a00000, PT ;  /* 0x46a0000007047848 */ /* 0x000fca0003fe0100 */
[----:B------:R-:W-:Y:S02]  /*0680*/  IMAD.IADD R7, R4, 0x1, -R13 ;  /* 0x0000000104077824 */ /* 0x000fe400078e0a0d */
[----:B------:R-:W-:Y:S02]  /*0690*/  IMAD.MOV.U32 R4, RZ, RZ, RZ ;  /* 0x000000ffff047224 */ /* 0x000fe400078e00ff */
[----:B------:R-:W-:-:S06]  /*06a0*/  VIADD R5, R7, 0x7fe00000 ;  /* 0x7fe0000007057836 */ /* 0x000fcc0000000000 */
[----:B------:R-:W-:-:S10]  /*06b0*/  DMUL R12, R10, R4 ;  /* 0x000000040a0c7228 */ /* 0x000fd40000000000 */
[----:B------:R-:W-:-:S13]  /*06c0*/  FSETP.GTU.AND P0, PT, |R13|, 1.469367938527859385e-39, PT ;  /* 0x001000000d00780b */ /* 0x000fda0003f0c200 */
[----:B------:R-:W-:Y:S05]  /*06d0*/  @P0 BRA `(.L_x_6) ;  /* 0x0000000000880947 */ /* 0x000fea0003800000 */
[----:B------:R-:W-:Y:S01]  /*06e0*/  DFMA R2, R10, -R2, R8 ;  /* 0x800000020a02722b */ /* 0x000fe20000000008 */
[----:B------:R-:W-:-:S09]  /*06f0*/  IMAD.MOV.U32 R4, RZ, RZ, RZ ;  /* 0x000000ffff047224 */ /* 0x000fd200078e00ff */
[C---:B------:R-:W-:Y:S02]  /*0700*/  FSETP.NEU.AND P0, PT, R3.reuse, RZ, PT ;  /* 0x000000ff0300720b */ /* 0x040fe40003f0d000 */
[----:B------:R-:W-:-:S04]  /*0710*/  LOP3.LUT R2, R3, 0x40220000, RZ, 0x3c, !PT ;  /* 0x4022000003027812 */ /* 0x000fc800078e3cff */
[----:B------:R-:W-:-:S04]  /*0720*/  LOP3.LUT R9, R2, 0x80000000, RZ, 0xc0, !PT ;  /* 0x8000000002097812 */ /* 0x000fc800078ec0ff */
[----:B------:R-:W-:-:S03]  /*0730*/  LOP3.LUT R5, R9, R5, RZ, 0xfc, !PT ;  /* 0x0000000509057212 */ /* 0x000fc600078efcff */
[----:B------:R-:W-:Y:S05]  /*0740*/  @!P0 BRA `(.L_x_6) ;  /* 0x00000000006c8947 */ /* 0x000fea0003800000 */
[----:B------:R-:W-:Y:S01]  /*0750*/  IMAD.MOV R3, RZ, RZ, -R7 ;  /* 0x000000ffff037224 */ /* 0x000fe200078e0a07 */
[----:B------:R-:W-:Y:S01]  /*0760*/  DMUL.RP R4, R10, R4 ;  /* 0x000000040a047228 */ /* 0x000fe20000008000 */
[----:B------:R-:W-:Y:S01]  /*0770*/  IMAD.MOV.U32 R2, RZ, RZ, RZ ;  /* 0x000000ffff027224 */ /* 0x000fe200078e00ff */
[----:B------:R-:W-:-:S05]  /*0780*/  IADD3 R7, PT, PT, -R7, -0x43300000, RZ ;  /* 0xbcd0000007077810 */ /* 0x000fca0007ffe1ff */
[----:B------:R-:W-:-:S03]  /*0790*/  DFMA R2, R12, -R2, R10 ;  /* 0x800000020c02722b */ /* 0x000fc6000000000a */
[----:B------:R-:W-:-:S07]  /*07a0*/  LOP3.LUT R9, R5, R9, RZ, 0x3c, !PT ;  /* 0x0000000905097212 */ /* 0x000fce00078e3cff */
[----:B------:R-:W-:-:S04]  /*07b0*/  FSETP.NEU.AND P0, PT, |R3|, R7, PT ;  /* 0x000000070300720b */ /* 0x000fc80003f0d200 */
[----:B------:R-:W-:Y:S02]  /*07c0*/  FSEL R12, R4, R12, !P0 ;  /* 0x0000000c040c7208 */ /* 0x000fe40004000000 */
[----:B------:R-:W-:Y:S01]  /*07d0*/  FSEL R13, R9, R13, !P0 ;  /* 0x0000000d090d7208 */ /* 0x000fe20004000000 */
[----:B------:R-:W-:Y:S06]  /*07e0*/  BRA `(.L_x_6) ;  /* 0x0000000000447947 */ /* 0x000fec0003800000 */
.L_x_5:
[----:B------:R-:W-:-:S14]  /*07f0*/  DSETP.NAN.AND P0, PT, R4, R4, PT ;  /* 0x000000040400722a */ /* 0x000fdc0003f08000 */
[----:B------:R-:W-:Y:S05]  /*0800*/  @P0 BRA `(.L_x_7) ;  /* 0x0000000000340947 */ /* 0x000fea0003800000 */
[----:B------:R-:W-:Y:S01]  /*0810*/  ISETP.NE.AND P0, PT, R18, R19, PT ;  /* 0x000000131200720c */ /* 0x000fe20003f05270 */
[----:B------:R-:W-:Y:S02]  /*0820*/  IMAD.MOV.U32 R12, RZ, RZ, 0x0 ;  /* 0x00000000ff0c7424 */ /* 0x000fe400078e00ff */
[----:B------:R-:W-:-:S10]  /*0830*/  IMAD.MOV.U32 R13, RZ, RZ, -0x80000 ;  /* 0xfff80000ff0d7424 */ /* 0x000fd400078e00ff */
[----:B------:R-:W-:Y:S05]  /*0840*/  @!P0 BRA `(.L_x_6) ;  /* 0x00000000002c8947 */ /* 0x000fea0003800000 */
[----:B------:R-:W-:Y:S02]  /*0850*/  ISETP.NE.AND P0, PT, R18, 0x7ff00000, PT ;  /* 0x7ff000001200780c */ /* 0x000fe40003f05270 */
[----:B------:R-:W-:Y:S02]  /*0860*/  LOP3.LUT R4, R5, 0x40220000, RZ, 0x3c, !PT ;  /* 0x4022000005047812 */ /* 0x000fe400078e3cff */
[----:B------:R-:W-:Y:S02]  /*0870*/  ISETP.EQ.OR P0, PT, R19, RZ, !P0 ;  /* 0x000000ff1300720c */ /* 0x000fe40004702670 */
[----:B------:R-:W-:-:S11]  /*0880*/  LOP3.LUT R13, R4, 0x80000000, RZ, 0xc0, !PT ;  /* 0x80000000040d7812 */ /* 0x000fd600078ec0ff */
[----:B------:R-:W-:Y:S01]  /*0890*/  @P0 LOP3.LUT R2, R13, 0x7ff00000, RZ, 0xfc, !PT ;  /* 0x7ff000000d020812 */ /* 0x000fe200078efcff */
[----:B------:R-:W-:Y:S02]  /*08a0*/  @!P0 IMAD.MOV.U32 R12, RZ, RZ, RZ ;  /* 0x000000ffff0c8224 */ /* 0x000fe400078e00ff */
[----:B------:R-:W-:Y:S02]  /*08b0*/  @P0 IMAD.MOV.U32 R12, RZ, RZ, RZ ;  /* 0x000000ffff0c0224 */ /* 0x000fe400078e00ff */
[----:B------:R-:W-:Y:S01]  /*08c0*/  @P0 IMAD.MOV.U32 R13, RZ, RZ, R2 ;  /* 0x000000ffff0d0224 */ /* 0x000fe200078e0002 */
[----:B------:R-:W-:Y:S06]  /*08d0*/  BRA `(.L_x_6) ;  /* 0x0000000000087947 */ /* 0x000fec0003800000 */
.L_x_7:
[----:B------:R-:W-:Y:S01]  /*08e0*/  LOP3.LUT R13, R5, 0x80000, RZ, 0xfc, !PT ;  /* 0x00080000050d7812 */ /* 0x000fe200078efcff */
[----:B------:R-:W-:-:S07]  /*08f0*/  IMAD.MOV.U32 R12, RZ, RZ, R4 ;  /* 0x000000ffff0c7224 */ /* 0x000fce00078e0004 */
.L_x_6:
[----:B------:R-:W-:Y:S05]  /*0900*/  BSYNC.RECONVERGENT B1 ;  /* 0x0000000000017941 */ /* 0x000fea0003800200 */
.L_x_4:
[----:B------:R-:W-:Y:S02]  /*0910*/  IMAD.MOV.U32 R7, RZ, RZ, 0x0 ;  /* 0x00000000ff077424 */ /* 0x000fe400078e00ff */
[----:B------:R-:W-:Y:S02]  /*0920*/  IMAD.MOV.U32 R2, RZ, RZ, R12 ;  /* 0x000000ffff027224 */ /* 0x000fe400078e000c */
[----:B------:R-:W-:Y:S01]  /*0930*/  IMAD.MOV.U32 R3, RZ, RZ, R13 ;  /* 0x000000ffff037224 */ /* 0x000fe200078e000d */
[----:B------:R-:W-:Y:S06]  /*0940*/  RET.REL.NODEC R6 `(_Z11compute_gpuPdS_i) ;  /* 0xfffffff406ac7950 */ /* 0x000fec0003c3ffff */
.L_x_8:
[----:B------:R-:W-:-:S00]  /*0950*/  BRA `(.L_x_8) ;  /* 0xfffffffc00fc7947 */ /* 0x000fc0000383ffff */
[----:B------:R-:W-:-:S00]  /*0960*/  NOP ;  /* 0x0000000000007918 */ /* 0x000fc00000000000 */
        /* <DEDUP_REMOVED lines=9> */
.L_x_10:


//--------------------- .text._Z8init_gpuPdS_i    --------------------------
	.section	.text._Z8init_gpuPdS_i,"ax",@progbits
	.align	128
        .global         _Z8init_gpuPdS_i
        .type           _Z8init_gpuPdS_i,@function
        .size           _Z8init_gpuPdS_i,(.L_x_12 - _Z8init_gpuPdS_i)
        .other          _Z8init_gpuPdS_i,@"STO_CUDA_ENTRY STV_DEFAULT"
_Z8init_gpuPdS_i:
.text._Z8init_gpuPdS_i:
[----:B------:R-:W-:Y:S08]  /*0000*/  LDC R1, c[0x0][0x37c] ;  /* 0x0000df00ff017b82 */ /* 0x000ff00000000800 */
[----:B------:R-:W0:Y:S01]  /*0010*/  LDC R0, c[0x0][0x390] ;  /* 0x0000e400ff007b82 */ /* 0x000e220000000800 */
[----:B------:R-:W1:Y:S01]  /*0020*/  LDCU.128 UR8, c[0x0][0x380] ;  /* 0x00007000ff0877ac */ /* 0x000e620008000c00 */
[----:B------:R-:W2:Y:S06]  /*0030*/  LDCU.64 UR4, c[0x0][0x358] ;  /* 0x00006b00ff0477ac */ /* 0x000eac0008000a00 */
[----:B------:R-:W3:Y:S01]  /*0040*/  LDC.64 R4, c[0x0][0x380] ;  /* 0x0000e000ff047b82 */ /* 0x000ee20000000a00 */
[----:B0-----:R-:W-:-:S04]  /*0050*/  LEA.HI R2, R0, R0, RZ, 0x1 ;  /* 0x0000000000027211 */ /* 0x001fc800078f08ff */
[----:B------:R-:W-:-:S04]  /*0060*/  SHF.R.S32.HI R7, RZ, 0x1, R2 ;  /* 0x00000001ff077819 */ /* 0x000fc80000011402 */
[----:B------:R-:W-:Y:S01]  /*0070*/  SHF.R.S32.HI R9, RZ, 0x1f, R7 ;  /* 0x0000001fff097819 */ /* 0x000fe20000011407 */
[C---:B------:R-:W-:Y:S02]  /*0080*/  VIADD R3, R7.reuse, 0xffffffff ;  /* 0xffffffff07037836 */ /* 0x040fe40000000000 */
[-C--:B------:R-:W-:Y:S02]  /*0090*/  IMAD R8, R7, R0.reuse, RZ ;  /* 0x0000000007087224 */ /* 0x080fe400078e02ff */
[----:B------:R-:W-:Y:S02]  /*00a0*/  IMAD R6, R3, R0, RZ ;  /* 0x0000000003067224 */ /* 0x000fe400078e02ff */
[----:B------:R-:W0:Y:S01]  /*00b0*/  LDC.64 R2, c[0x0][0x388] ;  /* 0x0000e200ff027b82 */ /* 0x000e220000000a00 */
[C---:B------:R-:W-:Y:S01]  /*00c0*/  IADD3 R10, P1, PT, R7.reuse, R8, RZ ;  /* 0x00000008070a7210 */ /* 0x040fe20007f3e0ff */
[C---:B------:R-:W-:Y:S01]  /*00d0*/  IMAD.IADD R15, R7.reuse, 0x1, R6 ;  /* 0x00000001070f7824 */ /* 0x040fe200078e0206 */
[----:B------:R-:W-:Y:S01]  /*00e0*/  IADD3 R18, P0, PT, R7, R6, RZ ;  /* 0x0000000607127210 */ /* 0x000fe20007f1e0ff */
[----:B------:R-:W-:Y:S01]  /*00f0*/  IMAD.MOV.U32 R7, RZ, RZ, 0x408f4000 ;  /* 0x408f4000ff077424 */ /* 0x000fe200078e00ff */
[-C--:B------:R-:W-:Y:S01]  /*0100*/  LEA.HI.X.SX32 R11, R8, R9.reuse, 0x1, P1 ;  /* 0x00000009080b7211 */ /* 0x080fe200008f0eff */
[----:B---3--:R-:W-:Y:S01]  /*0110*/  IMAD.WIDE R4, R15, 0x8, R4 ;  /* 0x000000080f047825 */ /* 0x008fe200078e0204 */
[----:B------:R-:W-:-:S02]  /*0120*/  LEA.HI.X.SX32 R9, R6, R9, 0x1, P0 ;  /* 0x0000000906097211 */ /* 0x000fc400000f0eff */
[C---:B------:R-:W-:Y:S01]  /*0130*/  SHF.L.U64.HI R11, R10.reuse, 0x3, R11 ;  /* 0x000000030a0b7819 */ /* 0x040fe2000001020b */
[----:B------:R-:W-:Y:S01]  /*0140*/  IMAD.SHL.U32 R10, R10, 0x8, RZ ;  /* 0x000000080a0a7824 */ /* 0x000fe200078e00ff */
[C---:B------:R-:W-:Y:S01]  /*0150*/  SHF.L.U64.HI R14, R18.reuse, 0x3, R9 ;  /* 0x00000003120e7819 */ /* 0x040fe20000010209 */
[----:B------:R-:W-:Y:S02]  /*0160*/  IMAD.SHL.U32 R18, R18, 0x8, RZ ;  /* 0x0000000812127824 */ /* 0x000fe400078e00ff */
[----:B------:R-:W-:Y:S01]  /*0170*/  IMAD.MOV.U32 R6, RZ, RZ, 0x0 ;  /* 0x00000000ff067424 */ /* 0x000fe200078e00ff */
[----:B-1----:R-:W-:Y:S02]  /*0180*/  IADD3 R8, P1, PT, R10, UR8, RZ ;  /* 0x000000080a087c10 */ /* 0x002fe4000ff3e0ff */
[C---:B------:R-:W-:Y:S02]  /*0190*/  IADD3 R12, P0, PT, R18.reuse, UR8, RZ ;  /* 0x00000008120c7c10 */ /* 0x040fe4000ff1e0ff */
[----:B------:R-:W-:-:S02]  /*01a0*/  IADD3 R18, P2, PT, R18, UR10, RZ ;  /* 0x0000000a12127c10 */ /* 0x000fc4000ff5e0ff */
[C---:B------:R-:W-:Y:S02]  /*01b0*/  IADD3.X R13, PT, PT, R14.reuse, UR9, RZ, P0, !PT ;  /* 0x000000090e0d7c10 */ /* 0x040fe400087fe4ff */
[----:B------:R-:W-:Y:S01]  /*01c0*/  IADD3.X R19, PT, PT, R14, UR11, RZ, P2, !PT ;  /* 0x0000000b0e137c10 */ /* 0x000fe200097fe4ff */
[----:B0-----:R-:W-:Y:S01]  /*01d0*/  IMAD.WIDE R14, R15, 0x8, R2 ;  /* 0x000000080f0e7825 */ /* 0x001fe200078e0202 */
[----:B------:R-:W-:Y:S01]  /*01e0*/  IADD3 R10, P3, PT, R10, UR10, RZ ;  /* 0x0000000a0a0a7c10 */ /* 0x000fe2000ff7e0ff */
[----:B--2---:R-:W-:Y:S01]  /*01f0*/  STG.E.64 desc[UR4][R12.64+-0x8], R6 ;  /* 0xfffff8060c007986 */ /* 0x004fe2000c101b04 */
[C---:B------:R-:W-:Y:S01]  /*0200*/  IADD3.X R9, PT, PT, R11.reuse, UR9, RZ, P1, !PT ;  /* 0x000000090b097c10 */ /* 0x040fe20008ffe4ff */
[----:B------:R-:W-:Y:S01]  /*0210*/  IMAD.WIDE R2, R0, 0x8, R4 ;  /* 0x0000000800027825 */ /* 0x000fe200078e0204 */
[----:B------:R-:W-:-:S03]  /*0220*/  IADD3.X R11, PT, PT, R11, UR11, RZ, P3, !PT ;  /* 0x0000000b0b0b7c10 */ /* 0x000fc60009ffe4ff */
[----:B------:R-:W-:Y:S01]  /*0230*/  STG.E.64 desc[UR4][R8.64+-0x8], R6 ;  /* 0xfffff80608007986 */ /* 0x000fe2000c101b04 */
[----:B------:R-:W-:-:S03]  /*0240*/  IMAD.WIDE R16, R0, 0x8, R14 ;  /* 0x0000000800107825 */ /* 0x000fc600078e020e */
[----:B------:R-:W-:Y:S04]  /*0250*/  STG.E.64 desc[UR4][R4.64], R6 ;  /* 0x0000000604007986 */ /* 0x000fe8000c101b04 */
[----:B------:R-:W-:Y:S04]  /*0260*/  STG.E.64 desc[UR4][R2.64], R6 ;  /* 0x0000000602007986 */ /* 0x000fe8000c101b04 */
[----:B------:R-:W-:Y:S04]  /*0270*/  STG.E.64 desc[UR4][R18.64+-0x8], R6 ;  /* 0xfffff80612007986 */ /* 0x000fe8000c101b04 */
[----:B------:R-:W-:Y:S04]  /*0280*/  STG.E.64 desc[UR4][R10.64+-0x8], R6 ;  /* 0xfffff8060a007986 */ /* 0x000fe8000c101b04 */
[----:B------:R-:W-:Y:S04]  /*0290*/  STG.E.64 desc[UR4][R14.64], R6 ;  /* 0x000000060e007986 */ /* 0x000fe8000c101b04 */
[----:B------:R-:W-:Y:S01]  /*02a0*/  STG.E.64 desc[UR4][R16.64], R6 ;  /* 0x0000000610007986 */ /* 0x000fe2000c101b04 */
[----:B------:R-:W-:Y:S05]  /*02b0*/  EXIT ;  /* 0x000000000000794d */ /* 0x000fea0003800000 */
.L_x_9:
        /* <DEDUP_REMOVED lines=12> */
.L_x_12:


//--------------------- .nv.shared.reserved.0     --------------------------
	.section	.nv.shared.reserved.0,"aw",@nobits
	.weak		__nv_reservedSMEM_offset_0_alias
	.size		__nv_reservedSMEM_offset_0_alias, 0, 64
	.other		__nv_reservedSMEM_offset_0_alias,@"STO_CUDA_RESERVED_SHARED STV_DEFAULT"
__nv_reservedSMEM_offset_0_alias:
	.zero		0
	.zero		64


//--------------------- .nv.constant0._Z11compute_gpuPdS_i --------------------------
	.section	.nv.constant0._Z11compute_gpuPdS_i,"a",@progbits
	.sectionflags	@""
	.align	4
.nv.constant0._Z11compute_gpuPdS_i:
	.zero		916


//--------------------- .nv.constant0._Z8init_gpuPdS_i --------------------------
	.section	.nv.constant0._Z8init_gpuPdS_i,"a",@progbits
	.sectionflags	@""
	.align	4
.nv.constant0._Z8init_gpuPdS_i:
	.zero		916


//--------------------- SYMBOLS --------------------------

	.type		.nv.reservedSmem.offset0,@object
	.size		.nv.reservedSmem.offset0,0x4
